	.headerflags	@"EF_CUDA_TEXMODE_UNIFIED EF_CUDA_64BIT_ADDRESS EF_CUDA_ACCELERATORS EF_CUDA_SM90 EF_CUDA_VIRTUAL_SM(EF_CUDA_SM90)"
	.elftype	@"ET_EXEC"


//--------------------- .nv.info                  --------------------------
	.section	.nv.info,"",@"SHT_CUDA_INFO"
	.align	4


	//----- nvinfo : EIATTR_REGCOUNT
	.align		4
        /*0000*/ 	.byte	0x04, 0x2f
        /*0002*/ 	.short	(.L_3 - .L_2)
	.align		4
.L_2:
        /*0004*/ 	.word	index@(triton_poi_fused__native_batch_norm_legit_no_training_relu_5)
        /*0008*/ 	.word	0x00000011


	//----- nvinfo : EIATTR_MIN_STACK_SIZE
	.align		4
.L_3:
        /*000c*/ 	.byte	0x04, 0x12
        /*000e*/ 	.short	(.L_5 - .L_4)
	.align		4
.L_4:
        /*0010*/ 	.word	index@(triton_poi_fused__native_batch_norm_legit_no_training_relu_5)
        /*0014*/ 	.word	0x00000000


	//----- nvinfo : EIATTR_FRAME_SIZE
	.align		4
.L_5:
        /*0018*/ 	.byte	0x04, 0x11
        /*001a*/ 	.short	(.L_7 - .L_6)
	.align		4
.L_6:
        /*001c*/ 	.word	index@(triton_poi_fused__native_batch_norm_legit_no_training_relu_5)
        /*0020*/ 	.word	0x00000000


	//----- nvinfo : EIATTR_MIN_STACK_SIZE
	.align		4
.L_7:
        /*0024*/ 	.byte	0x04, 0x12
        /*0026*/ 	.short	(.L_9 - .L_8)
	.align		4
.L_8:
        /*0028*/ 	.word	index@(triton_poi_fused__native_batch_norm_legit_no_training_relu_5)
        /*002c*/ 	.word	0x00000000
.L_9:


//--------------------- .nv.info.triton_poi_fused__native_batch_norm_legit_no_training_relu_5 --------------------------
	.section	.nv.info.triton_poi_fused__native_batch_norm_legit_no_training_relu_5,"",@"SHT_CUDA_INFO"
	.sectionflags	@""
	.align	4


	//----- nvinfo : EIATTR_CUDA_API_VERSION
	.align		4
        /*0000*/ 	.byte	0x04, 0x37
        /*0002*/ 	.short	(.L_11 - .L_10)
.L_10:
        /*0004*/ 	.word	0x0000007c


	//----- nvinfo : EIATTR_KPARAM_INFO
	.align		4
.L_11:
        /*0008*/ 	.byte	0x04, 0x17
        /*000a*/ 	.short	(.L_13 - .L_12)
.L_12:
        /*000c*/ 	.word	0x00000000
        /*0010*/ 	.short	0x0006
        /*0012*/ 	.short	0x0030
        /*0014*/ 	.byte	0x00, 0xf0, 0x11, 0x00


	//----- nvinfo : EIATTR_KPARAM_INFO
	.align		4
.L_13:
        /*0018*/ 	.byte	0x04, 0x17
        /*001a*/ 	.short	(.L_15 - .L_14)
.L_14:
        /*001c*/ 	.word	0x00000000
        /*0020*/ 	.short	0x0005
        /*0022*/ 	.short	0x0028
        /*0024*/ 	.byte	0x00, 0xf4, 0x21, 0x00


	//----- nvinfo : EIATTR_KPARAM_INFO
	.align		4
.L_15:
        /*0028*/ 	.byte	0x04, 0x17
        /*002a*/ 	.short	(.L_17 - .L_16)
.L_16:
        /*002c*/ 	.word	0x00000000
        /*0030*/ 	.short	0x0004
        /*0032*/ 	.short	0x0020
        /*0034*/ 	.byte	0x00, 0xf4, 0x21, 0x00


	//----- nvinfo : EIATTR_KPARAM_INFO
	.align		4
.L_17:
        /*0038*/ 	.byte	0x04, 0x17
        /*003a*/ 	.short	(.L_19 - .L_18)
.L_18:
        /*003c*/ 	.word	0x00000000
        /*0040*/ 	.short	0x0003
        /*0042*/ 	.short	0x0018
        /*0044*/ 	.byte	0x00, 0xf4, 0x21, 0x00


	//----- nvinfo : EIATTR_KPARAM_INFO
	.align		4
.L_19:
        /*0048*/ 	.byte	0x04, 0x17
        /*004a*/ 	.short	(.L_21 - .L_20)
.L_20:
        /*004c*/ 	.word	0x00000000
        /*0050*/ 	.short	0x0002
        /*0052*/ 	.short	0x0010
        /*0054*/ 	.byte	0x00, 0xf4, 0x21, 0x00


	//----- nvinfo : EIATTR_KPARAM_INFO
	.align		4
.L_21:
        /*0058*/ 	.byte	0x04, 0x17
        /*005a*/ 	.short	(.L_23 - .L_22)
.L_22:
        /*005c*/ 	.word	0x00000000
        /*0060*/ 	.short	0x0001
        /*0062*/ 	.short	0x0008
        /*0064*/ 	.byte	0x00, 0xf4, 0x21, 0x00


	//----- nvinfo : EIATTR_KPARAM_INFO
	.align		4
.L_23:
        /*0068*/ 	.byte	0x04, 0x17
        /*006a*/ 	.short	(.L_25 - .L_24)
.L_24:
        /*006c*/ 	.word	0x00000000
        /*0070*/ 	.short	0x0000
        /*0072*/ 	.short	0x0000
        /*0074*/ 	.byte	0x00, 0xf4, 0x21, 0x00


	//----- nvinfo : EIATTR_SPARSE_MMA_MASK
	.align		4
.L_25:
        /*0078*/ 	.byte	0x03, 0x50
        /*007a*/ 	.short	0x0000


	//----- nvinfo : EIATTR_MAXREG_COUNT
	.align		4
        /*007c*/ 	.byte	0x03, 0x1b
        /*007e*/ 	.short	0x00ff


	//----- nvinfo : EIATTR_EXIT_INSTR_OFFSETS
	.align		4
        /*0080*/ 	.byte	0x04, 0x1c
        /*0082*/ 	.short	(.L_27 - .L_26)


	//   ....[0]....
.L_26:
        /*0084*/ 	.word	0x000002b0


	//   ....[1]....
        /*0088*/ 	.word	0x000002d0


	//----- nvinfo : EIATTR_REQNTID
	.align		4
.L_27:
        /*008c*/ 	.byte	0x04, 0x10
        /*008e*/ 	.short	(.L_29 - .L_28)
.L_28:
        /*0090*/ 	.word	0x00000080
        /*0094*/ 	.word	0x00000001
        /*0098*/ 	.word	0x00000001


	//----- nvinfo : EIATTR_CBANK_PARAM_SIZE
	.align		4
.L_29:
        /*009c*/ 	.byte	0x03, 0x19
        /*009e*/ 	.short	0x0034


	//----- nvinfo : EIATTR_PARAM_CBANK
	.align		4
        /*00a0*/ 	.byte	0x04, 0x0a
        /*00a2*/ 	.short	(.L_31 - .L_30)
	.align		4
.L_30:
        /*00a4*/ 	.word	index@(.nv.constant0.triton_poi_fused__native_batch_norm_legit_no_training_relu_5)
        /*00a8*/ 	.short	0x0210
        /*00aa*/ 	.short	0x0034


	//----- nvinfo : EIATTR_SW_WAR
	.align		4
.L_31:
        /*00ac*/ 	.byte	0x04, 0x36
        /*00ae*/ 	.short	(.L_33 - .L_32)
.L_32:
        /*00b0*/ 	.word	0x00000008
.L_33:


//--------------------- .nv.callgraph             --------------------------
	.section	.nv.callgraph,"",@"SHT_CUDA_CALLGRAPH"
	.align	4
	.sectionentsize	8
	.align		4
        /*0000*/ 	.word	0x00000000
	.align		4
        /*0004*/ 	.word	0xffffffff
	.align		4
        /*0008*/ 	.word	0x00000000
	.align		4
        /*000c*/ 	.word	0xfffffffe
	.align		4
        /*0010*/ 	.word	0x00000000
	.align		4
        /*0014*/ 	.word	0xfffffffd
	.align		4
        /*0018*/ 	.word	0x00000000
	.align		4
        /*001c*/ 	.word	0xfffffffc


//--------------------- .nv.constant4             --------------------------
	.section	.nv.constant4,"a",@progbits
	.align	8
	.align		8
.nv.constant4:
        /*0000*/ 	.dword	_$_str
	.align		8
        /*0008*/ 	.dword	_$_str_$_2


//--------------------- .text.triton_poi_fused__native_batch_norm_legit_no_training_relu_5 --------------------------
	.section	.text.triton_poi_fused__native_batch_norm_legit_no_training_relu_5,"ax",@progbits
	.align	128
        .global         triton_poi_fused__native_batch_norm_legit_no_training_relu_5
        .type           triton_poi_fused__native_batch_norm_legit_no_training_relu_5,@function
        .size           triton_poi_fused__native_batch_norm_legit_no_training_relu_5,(.L_x_1 - triton_poi_fused__native_batch_norm_legit_no_training_relu_5)
        .other          triton_poi_fused__native_batch_norm_legit_no_training_relu_5,@"STO_CUDA_ENTRY STV_DEFAULT"
triton_poi_fused__native_batch_norm_legit_no_training_relu_5:
.text.triton_poi_fused__native_batch_norm_legit_no_training_relu_5:
[----:B------:R-:W0:Y:S08]  /*0000*/  LDC R1, c[0x0][0x28] ;  /* 0x00000a00ff017b82 */ /* 0x000e300000000800 */
[----:B------:R-:W1:Y:S01]  /*0010*/  LDC.64 R4, c[0x0][0x220] ;  /* 0x00008800ff047b82 */ /* 0x000e620000000a00 */
[----:B------:R-:W-:Y:S01]  /*0020*/  ULDC.64 UR4, c[0x0][0x208] ;  /* 0x0000820000047ab9 */ /* 0x000fe20000000a00 */
[----:B------:R-:W2:Y:S01]  /*0030*/  S2R R0, SR_TID.X ;  /* 0x0000000000007919 */ /* 0x000ea20000002100 */
[----:B------:R-:W3:Y:S05]  /*0040*/  S2R R3, SR_CTAID.X ;  /* 0x0000000000037919 */ /* 0x000eea0000002500 */
[----:B------:R-:W4:Y:S01]  /*0050*/  LDC.64 R12, c[0x0][0x210] ;  /* 0x00008400ff0c7b82 */ /* 0x000f220000000a00 */
[----:B-1----:R4:W5:Y:S07]  /*0060*/  LDG.E R14, desc[UR4][R4.64] ;  /* 0x00000004040e7981 */ /* 0x00296e000c1e1900 */
[----:B------:R-:W1:Y:S08]  /*0070*/  LDC.64 R6, c[0x0][0x218] ;  /* 0x00008600ff067b82 */ /* 0x000e700000000a00 */
[----:B------:R-:W1:Y:S01]  /*0080*/  LDC.64 R8, c[0x0][0x228] ;  /* 0x00008a00ff087b82 */ /* 0x000e620000000a00 */
[----:B--2---:R-:W-:-:S04]  /*0090*/  SHF.L.U32 R0, R0, 0x1, RZ ;  /* 0x0000000100007819 */ /* 0x004fc800000006ff */
[----:B------:R-:W-:-:S03]  /*00a0*/  LOP3.LUT R0, R0, 0xfe, RZ, 0xc0, !PT ;  /* 0x000000fe00007812 */ /* 0x000fc600078ec0ff */
[----:B------:R-:W2:Y:S01]  /*00b0*/  LDC.64 R10, c[0x0][0x230] ;  /* 0x00008c00ff0a7b82 */ /* 0x000ea20000000a00 */
[----:B---3--:R-:W-:Y:S02]  /*00c0*/  LEA R0, R3, R0, 0x8 ;  /* 0x0000000003007211 */ /* 0x008fe400078e40ff */
[----:B------:R-:W-:Y:S02]  /*00d0*/  CS2R R2, SRZ ;  /* 0x0000000000027805 */ /* 0x000fe4000001ff00 */
[C---:B------:R-:W-:Y:S01]  /*00e0*/  ISETP.GE.AND P0, PT, R0.reuse, 0x100, PT ;  /* 0x000001000000780c */ /* 0x040fe20003f06270 */
[C---:B----4-:R-:W-:Y:S01]  /*00f0*/  IMAD.WIDE R4, R0.reuse, 0x4, R12 ;  /* 0x0000000400047825 */ /* 0x050fe200078e020c */
[----:B-1----:R1:W3:Y:S04]  /*0100*/  LDG.E R6, desc[UR4][R6.64] ;  /* 0x0000000406067981 */ /* 0x0022e8000c1e1900 */
[----:B0-----:R-:W4:Y:S07]  /*0110*/  LDG.E R8, desc[UR4][R8.64] ;  /* 0x0000000408087981 */ /* 0x001f2e000c1e1900 */
[----:B------:R0:W3:Y:S04]  /*0120*/  @!P0 LDG.E.64 R2, desc[UR4][R4.64] ;  /* 0x0000000404028981 */ /* 0x0000e8000c1e1b00 */
[----:B--2---:R-:W4:Y:S01]  /*0130*/  LDG.E R11, desc[UR4][R10.64] ;  /* 0x000000040a0b7981 */ /* 0x004f22000c1e1900 */
[----:B-1----:R-:W-:Y:S01]  /*0140*/  HFMA2.MMA R7, -RZ, RZ, 1.625, 0 ;  /* 0x3e800000ff077435 */ /* 0x002fe200000001ff */
[----:B0-----:R-:W0:Y:S02]  /*0150*/  LDC.64 R4, c[0x0][0x238] ;  /* 0x00008e00ff047b82 */ /* 0x001e240000000a00 */
[----:B0-----:R-:W-:-:S04]  /*0160*/  IMAD.WIDE R4, R0, 0x4, R4 ;  /* 0x0000000400047825 */ /* 0x001fc800078e0204 */
[----:B-----5:R-:W-:-:S04]  /*0170*/  FADD R14, R14, 9.9999997473787516356e-06 ;  /* 0x3727c5ac0e0e7421 */ /* 0x020fc80000000000 */
[----:B------:R-:W0:Y:S02]  /*0180*/  MUFU.SQRT R12, R14 ;  /* 0x0000000e000c7308 */ /* 0x000e240000002000 */
[C---:B0-----:R-:W-:Y:S02]  /*0190*/  FSETP.GT.AND P1, PT, R12.reuse, 8.50705917302346158658e+37, PT ;  /* 0x7e8000000c00780b */ /* 0x041fe40003f24000 */
[----:B------:R-:W-:-:S11]  /*01a0*/  FSETP.GEU.AND P2, PT, R12, 1.175494350822287508e-38, PT ;  /* 0x008000000c00780b */ /* 0x000fd60003f4e000 */
[----:B------:R-:W-:-:S04]  /*01b0*/  @P1 FMUL R12, R12, 0.25 ;  /* 0x3e8000000c0c1820 */ /* 0x000fc80000400000 */
[----:B------:R-:W-:-:S06]  /*01c0*/  @!P2 FMUL R12, R12, 16777216 ;  /* 0x4b8000000c0ca820 */ /* 0x000fcc0000400000 */
[----:B------:R-:W0:Y:S01]  /*01d0*/  MUFU.RCP R12, R12 ;  /* 0x0000000c000c7308 */ /* 0x000e220000001000 */
[----:B------:R-:W-:Y:S01]  /*01e0*/  FSEL R7, R7, 1, P1 ;  /* 0x3f80000007077808 */ /* 0x000fe20000800000 */
[----:B---3--:R-:W-:-:S04]  /*01f0*/  FADD R2, -R6, R2 ;  /* 0x0000000206027221 */ /* 0x008fc80000000100 */
[----:B------:R-:W-:Y:S01]  /*0200*/  @!P2 FMUL R7, R7, 16777216 ;  /* 0x4b8000000707a820 */ /* 0x000fe20000400000 */
[----:B------:R-:W-:-:S03]  /*0210*/  FADD R3, -R6, R3 ;  /* 0x0000000306037221 */ /* 0x000fc60000000100 */
[----:B0-----:R-:W-:-:S04]  /*0220*/  FMUL R7, R12, R7 ;  /* 0x000000070c077220 */ /* 0x001fc80000400000 */
[-C--:B------:R-:W-:Y:S01]  /*0230*/  FMUL R2, R2, R7.reuse ;  /* 0x0000000702027220 */ /* 0x080fe20000400000 */
[----:B------:R-:W-:-:S03]  /*0240*/  FMUL R6, R3, R7 ;  /* 0x0000000703067220 */ /* 0x000fc60000400000 */
[C-C-:B----4-:R-:W-:Y:S01]  /*0250*/  FFMA R2, R8.reuse, R2, R11.reuse ;  /* 0x0000000208027223 */ /* 0x150fe2000000000b */
[----:B------:R-:W-:-:S04]  /*0260*/  FFMA R6, R8, R6, R11 ;  /* 0x0000000608067223 */ /* 0x000fc8000000000b */
[----:B------:R-:W-:Y:S02]  /*0270*/  FSETP.GEU.AND P1, PT, R2, RZ, PT ;  /* 0x000000ff0200720b */ /* 0x000fe40003f2e000 */
[----:B------:R-:W-:Y:S02]  /*0280*/  FSETP.GEU.AND P2, PT, R6, RZ, PT ;  /* 0x000000ff0600720b */ /* 0x000fe40003f4e000 */
[----:B------:R-:W-:Y:S02]  /*0290*/  FSEL R2, R2, RZ, P1 ;  /* 0x000000ff02027208 */ /* 0x000fe40000800000 */
[----:B------:R-:W-:Y:S01]  /*02a0*/  FSEL R3, R6, RZ, P2 ;  /* 0x000000ff06037208 */ /* 0x000fe20001000000 */
[----:B------:R-:W-:Y:S08]  /*02b0*/  @P0 EXIT ;  /* 0x000000000000094d */ /* 0x000ff00003800000 */
[----:B------:R-:W-:Y:S01]  /*02c0*/  STG.E.64 desc[UR4][R4.64], R2 ;  /* 0x0000000204007986 */ /* 0x000fe2000c101b04 */
[----:B------:R-:W-:Y:S05]  /*02d0*/  EXIT ;  /* 0x000000000000794d */ /* 0x000fea0003800000 */
.L_x_0:
[----:B------:R-:W-:-:S00]  /*02e0*/  BRA `(.L_x_0) ;  /* 0xfffffffc00fc7947 */ /* 0x000fc0000383ffff */
[----:B------:R-:W-:-:S00]  /*02f0*/  NOP ;  /* 0x0000000000007918 */ /* 0x000fc00000000000 */
        /* <DEDUP_REMOVED lines=8> */
.L_x_1:


//--------------------- .nv.global.init           --------------------------
	.section	.nv.global.init,"aw",@progbits
.nv.global.init:
	.type		_$_str,@object
	.size		_$_str,(_$_str_$_2 - _$_str)
_$_str:
        /*0000*/ 	.byte	0x5f, 0x5f, 0x43, 0x55, 0x44, 0x41, 0x5f, 0x46, 0x54, 0x5a, 0x00
	.type		_$_str_$_2,@object
	.size		_$_str_$_2,(.L_1 - _$_str_$_2)
_$_str_$_2:
        /*000b*/ 	.byte	0x5f, 0x5f, 0x43, 0x55, 0x44, 0x41, 0x5f, 0x50, 0x52, 0x45, 0x43, 0x5f, 0x53, 0x51, 0x52, 0x54
        /*001b*/ 	.byte	0x00
.L_1:


//--------------------- .nv.constant0.triton_poi_fused__native_batch_norm_legit_no_training_relu_5 --------------------------
	.section	.nv.constant0.triton_poi_fused__native_batch_norm_legit_no_training_relu_5,"a",@progbits
	.sectionflags	@""
	.align	4
.nv.constant0.triton_poi_fused__native_batch_norm_legit_no_training_relu_5:
	.zero		580
